//
// Generated by NVIDIA NVVM Compiler
//
// Compiler Build ID: CL-36424714
// Cuda compilation tools, release 13.0, V13.0.88
// Based on NVVM 20.0.0
//

.version 9.0
.target sm_100
.address_size 64

	// .globl	_Z15MatrixMulKernelPfS_S_iii

.visible .entry _Z15MatrixMulKernelPfS_S_iii(
	.param .u64 .ptr .align 1 _Z15MatrixMulKernelPfS_S_iii_param_0,
	.param .u64 .ptr .align 1 _Z15MatrixMulKernelPfS_S_iii_param_1,
	.param .u64 .ptr .align 1 _Z15MatrixMulKernelPfS_S_iii_param_2,
	.param .u32 _Z15MatrixMulKernelPfS_S_iii_param_3,
	.param .u32 _Z15MatrixMulKernelPfS_S_iii_param_4,
	.param .u32 _Z15MatrixMulKernelPfS_S_iii_param_5
)
{
	.reg .pred 	%p<13>;
	.reg .b32 	%r<41>;
	.reg .b32 	%f<68>;
	.reg .b64 	%rd<53>;

	ld.param.u64 	%rd7, [_Z15MatrixMulKernelPfS_S_iii_param_0];
	ld.param.u64 	%rd8, [_Z15MatrixMulKernelPfS_S_iii_param_1];
	ld.param.u64 	%rd6, [_Z15MatrixMulKernelPfS_S_iii_param_2];
	ld.param.u32 	%r20, [_Z15MatrixMulKernelPfS_S_iii_param_3];
	ld.param.u32 	%r18, [_Z15MatrixMulKernelPfS_S_iii_param_4];
	ld.param.u32 	%r19, [_Z15MatrixMulKernelPfS_S_iii_param_5];
	cvta.to.global.u64 	%rd1, %rd8;
	cvta.to.global.u64 	%rd2, %rd7;
	mov.u32 	%r21, %ctaid.y;
	mov.u32 	%r22, %ntid.y;
	mov.u32 	%r23, %tid.y;
	mad.lo.s32 	%r1, %r21, %r22, %r23;
	mov.u32 	%r24, %ctaid.x;
	mov.u32 	%r25, %ntid.x;
	mov.u32 	%r26, %tid.x;
	mad.lo.s32 	%r2, %r24, %r25, %r26;
	setp.ge.s32 	%p1, %r1, %r20;
	setp.ge.s32 	%p2, %r2, %r18;
	or.pred  	%p3, %p1, %p2;
	@%p3 bra 	$L__BB0_14;
	setp.lt.s32 	%p4, %r19, 1;
	mov.f32 	%f67, 0f00000000;
	@%p4 bra 	$L__BB0_13;
	mul.lo.s32 	%r3, %r19, %r1;
	and.b32  	%r4, %r19, 7;
	setp.lt.u32 	%p5, %r19, 8;
	mov.f32 	%f67, 0f00000000;
	mov.b32 	%r39, 0;
	@%p5 bra 	$L__BB0_5;
	and.b32  	%r39, %r19, 2147483640;
	neg.s32 	%r37, %r39;
	shl.b32 	%r7, %r18, 3;
	mul.wide.u32 	%rd9, %r3, 4;
	add.s64 	%rd10, %rd9, %rd2;
	add.s64 	%rd52, %rd10, 16;
	mov.f32 	%f67, 0f00000000;
	mul.wide.s32 	%rd13, %r18, 4;
	mov.u32 	%r36, %r2;
$L__BB0_4:
	.pragma "nounroll";
	ld.global.f32 	%f17, [%rd52+-16];
	mul.wide.s32 	%rd11, %r36, 4;
	add.s64 	%rd12, %rd1, %rd11;
	ld.global.f32 	%f18, [%rd12];
	fma.rn.f32 	%f19, %f17, %f18, %f67;
	ld.global.f32 	%f20, [%rd52+-12];
	add.s64 	%rd14, %rd12, %rd13;
	ld.global.f32 	%f21, [%rd14];
	fma.rn.f32 	%f22, %f20, %f21, %f19;
	ld.global.f32 	%f23, [%rd52+-8];
	add.s64 	%rd15, %rd14, %rd13;
	ld.global.f32 	%f24, [%rd15];
	fma.rn.f32 	%f25, %f23, %f24, %f22;
	ld.global.f32 	%f26, [%rd52+-4];
	add.s64 	%rd16, %rd15, %rd13;
	ld.global.f32 	%f27, [%rd16];
	fma.rn.f32 	%f28, %f26, %f27, %f25;
	ld.global.f32 	%f29, [%rd52];
	add.s64 	%rd17, %rd16, %rd13;
	ld.global.f32 	%f30, [%rd17];
	fma.rn.f32 	%f31, %f29, %f30, %f28;
	ld.global.f32 	%f32, [%rd52+4];
	add.s64 	%rd18, %rd17, %rd13;
	ld.global.f32 	%f33, [%rd18];
	fma.rn.f32 	%f34, %f32, %f33, %f31;
	ld.global.f32 	%f35, [%rd52+8];
	add.s64 	%rd19, %rd18, %rd13;
	ld.global.f32 	%f36, [%rd19];
	fma.rn.f32 	%f37, %f35, %f36, %f34;
	ld.global.f32 	%f38, [%rd52+12];
	add.s64 	%rd20, %rd19, %rd13;
	ld.global.f32 	%f39, [%rd20];
	fma.rn.f32 	%f67, %f38, %f39, %f37;
	add.s32 	%r37, %r37, 8;
	add.s32 	%r36, %r36, %r7;
	add.s64 	%rd52, %rd52, 32;
	setp.ne.s32 	%p6, %r37, 0;
	@%p6 bra 	$L__BB0_4;
$L__BB0_5:
	setp.eq.s32 	%p7, %r4, 0;
	@%p7 bra 	$L__BB0_13;
	and.b32  	%r13, %r19, 3;
	setp.lt.u32 	%p8, %r4, 4;
	@%p8 bra 	$L__BB0_8;
	add.s32 	%r28, %r39, %r3;
	mul.wide.u32 	%rd21, %r28, 4;
	add.s64 	%rd22, %rd2, %rd21;
	ld.global.f32 	%f41, [%rd22];
	mad.lo.s32 	%r29, %r39, %r18, %r2;
	mul.wide.s32 	%rd23, %r29, 4;
	add.s64 	%rd24, %rd1, %rd23;
	ld.global.f32 	%f42, [%rd24];
	fma.rn.f32 	%f43, %f41, %f42, %f67;
	cvt.u64.u32 	%rd25, %r3;
	cvt.u64.u32 	%rd26, %r39;
	add.s64 	%rd27, %rd26, %rd25;
	shl.b64 	%rd28, %rd27, 2;
	add.s64 	%rd29, %rd2, %rd28;
	ld.global.f32 	%f44, [%rd29+4];
	mul.wide.s32 	%rd30, %r18, 4;
	add.s64 	%rd31, %rd24, %rd30;
	ld.global.f32 	%f45, [%rd31];
	fma.rn.f32 	%f46, %f44, %f45, %f43;
	ld.global.f32 	%f47, [%rd29+8];
	add.s64 	%rd32, %rd31, %rd30;
	ld.global.f32 	%f48, [%rd32];
	fma.rn.f32 	%f49, %f47, %f48, %f46;
	ld.global.f32 	%f50, [%rd29+12];
	add.s64 	%rd33, %rd32, %rd30;
	ld.global.f32 	%f51, [%rd33];
	fma.rn.f32 	%f67, %f50, %f51, %f49;
	add.s32 	%r39, %r39, 4;
$L__BB0_8:
	setp.eq.s32 	%p9, %r13, 0;
	@%p9 bra 	$L__BB0_13;
	setp.eq.s32 	%p10, %r13, 1;
	@%p10 bra 	$L__BB0_11;
	add.s32 	%r30, %r39, %r3;
	mul.wide.u32 	%rd34, %r30, 4;
	add.s64 	%rd35, %rd2, %rd34;
	ld.global.f32 	%f53, [%rd35];
	mad.lo.s32 	%r31, %r39, %r18, %r2;
	mul.wide.s32 	%rd36, %r31, 4;
	add.s64 	%rd37, %rd1, %rd36;
	ld.global.f32 	%f54, [%rd37];
	fma.rn.f32 	%f55, %f53, %f54, %f67;
	cvt.u64.u32 	%rd38, %r3;
	cvt.u64.u32 	%rd39, %r39;
	add.s64 	%rd40, %rd39, %rd38;
	shl.b64 	%rd41, %rd40, 2;
	add.s64 	%rd42, %rd2, %rd41;
	ld.global.f32 	%f56, [%rd42+4];
	mul.wide.s32 	%rd43, %r18, 4;
	add.s64 	%rd44, %rd37, %rd43;
	ld.global.f32 	%f57, [%rd44];
	fma.rn.f32 	%f67, %f56, %f57, %f55;
	add.s32 	%r39, %r39, 2;
$L__BB0_11:
	and.b32  	%r32, %r19, 1;
	setp.eq.b32 	%p11, %r32, 1;
	not.pred 	%p12, %p11;
	@%p12 bra 	$L__BB0_13;
	add.s32 	%r33, %r39, %r3;
	mul.wide.u32 	%rd45, %r33, 4;
	add.s64 	%rd46, %rd2, %rd45;
	ld.global.f32 	%f58, [%rd46];
	mad.lo.s32 	%r34, %r39, %r18, %r2;
	mul.wide.s32 	%rd47, %r34, 4;
	add.s64 	%rd48, %rd1, %rd47;
	ld.global.f32 	%f59, [%rd48];
	fma.rn.f32 	%f67, %f58, %f59, %f67;
$L__BB0_13:
	mad.lo.s32 	%r35, %r18, %r1, %r2;
	cvta.to.global.u64 	%rd49, %rd6;
	mul.wide.s32 	%rd50, %r35, 4;
	add.s64 	%rd51, %rd49, %rd50;
	st.global.f32 	[%rd51], %f67;
$L__BB0_14:
	ret;

}


// ===== COMPILED SASS (sm_100) =====

	.target	sm_100

	.elftype	@"ET_EXEC"


//--------------------- .note.nv.tkinfo           --------------------------
	.section	.note.nv.tkinfo,"",@"SHT_NOTE"
	.sectionflags	@"SHF_NOTE_NV_TKINFO"
	.tkinfo
        /*0018*/ 	.word	0x00000002
        /*0030*/ 	.string	""
        /*0030*/ 	.string	"ptxas"
        /*0030*/ 	.string	"Cuda compilation tools, release 13.0, V13.0.88"
        /*0030*/ 	.string	"Build cuda_13.0.r13.0/compiler.36424714_0"
        /*0030*/ 	.string	"-arch sm_100 -m 64 "



//--------------------- .note.nv.cuinfo           --------------------------
	.section	.note.nv.cuinfo,"",@"SHT_NOTE"
	.sectionflags	@"SHF_NOTE_NV_CUINFO"
        /*0018*/ 	.short	0x0002
        /*001a*/ 	.short	0x0064
        /*001c*/ 	.short	0x0082
	.zero		2


//--------------------- .nv.info                  --------------------------
	.section	.nv.info,"",@"SHT_CUDA_INFO"
	.align	4


	//----- nvinfo : EIATTR_REGCOUNT
	.align		4
        /*0000*/ 	.byte	0x04, 0x2f
        /*0002*/ 	.short	(.L_1 - .L_0)
	.align		4
.L_0:
        /*0004*/ 	.word	index@(_Z15MatrixMulKernelPfS_S_iii)
        /*0008*/ 	.word	0x00000020


	//----- nvinfo : EIATTR_FRAME_SIZE
	.align		4
.L_1:
        /*000c*/ 	.byte	0x04, 0x11
        /*000e*/ 	.short	(.L_3 - .L_2)
	.align		4
.L_2:
        /*0010*/ 	.word	index@(_Z15MatrixMulKernelPfS_S_iii)
        /*0014*/ 	.word	0x00000000


	//----- nvinfo : EIATTR_MIN_STACK_SIZE
	.align		4
.L_3:
        /*0018*/ 	.byte	0x04, 0x12
        /*001a*/ 	.short	(.L_5 - .L_4)
	.align		4
.L_4:
        /*001c*/ 	.word	index@(_Z15MatrixMulKernelPfS_S_iii)
        /*0020*/ 	.word	0x00000000
.L_5:


//--------------------- .nv.compat                --------------------------
	.section	.nv.compat,"",@"SHT_CUDA_COMPAT_INFO"
	.align	4
        /*0000*/ 	.byte	0x02, 0x09, 0x00, 0x00, 0x02, 0x02, 0x01, 0x00, 0x02, 0x05, 0x05, 0x00, 0x03, 0x07, 0x01, 0x01
        /*0010*/ 	.byte	0x02, 0x03, 0x00, 0x00, 0x02, 0x06, 0x01, 0x00, 0x04, 0x0b, 0x08, 0x00, 0x09, 0x00, 0x00, 0x00
        /*0020*/ 	.byte	0x00, 0x00, 0x00, 0x00


//--------------------- .nv.info._Z15MatrixMulKernelPfS_S_iii --------------------------
	.section	.nv.info._Z15MatrixMulKernelPfS_S_iii,"",@"SHT_CUDA_INFO"
	.sectionflags	@""
	.align	4


	//----- nvinfo : EIATTR_CUDA_API_VERSION
	.align		4
        /*0000*/ 	.byte	0x04, 0x37
        /*0002*/ 	.short	(.L_7 - .L_6)
.L_6:
        /*0004*/ 	.word	0x00000082


	//----- nvinfo : EIATTR_KPARAM_INFO
	.align		4
.L_7:
        /*0008*/ 	.byte	0x04, 0x17
        /*000a*/ 	.short	(.L_9 - .L_8)
.L_8:
        /*000c*/ 	.word	0x00000000
        /*0010*/ 	.short	0x0005
        /*0012*/ 	.short	0x0020
        /*0014*/ 	.byte	0x00, 0xf0, 0x11, 0x00


	//----- nvinfo : EIATTR_KPARAM_INFO
	.align		4
.L_9:
        /*0018*/ 	.byte	0x04, 0x17
        /*001a*/ 	.short	(.L_11 - .L_10)
.L_10:
        /*001c*/ 	.word	0x00000000
        /*0020*/ 	.short	0x0004
        /*0022*/ 	.short	0x001c
        /*0024*/ 	.byte	0x00, 0xf0, 0x11, 0x00


	//----- nvinfo : EIATTR_KPARAM_INFO
	.align		4
.L_11:
        /*0028*/ 	.byte	0x04, 0x17
        /*002a*/ 	.short	(.L_13 - .L_12)
.L_12:
        /*002c*/ 	.word	0x00000000
        /*0030*/ 	.short	0x0003
        /*0032*/ 	.short	0x0018
        /*0034*/ 	.byte	0x00, 0xf0, 0x11, 0x00


	//----- nvinfo : EIATTR_KPARAM_INFO
	.align		4
.L_13:
        /*0038*/ 	.byte	0x04, 0x17
        /*003a*/ 	.short	(.L_15 - .L_14)
.L_14:
        /*003c*/ 	.word	0x00000000
        /*0040*/ 	.short	0x0002
        /*0042*/ 	.short	0x0010
        /*0044*/ 	.byte	0x00, 0xf5, 0x21, 0x00


	//----- nvinfo : EIATTR_KPARAM_INFO
	.align		4
.L_15:
        /*0048*/ 	.byte	0x04, 0x17
        /*004a*/ 	.short	(.L_17 - .L_16)
.L_16:
        /*004c*/ 	.word	0x00000000
        /*0050*/ 	.short	0x0001
        /*0052*/ 	.short	0x0008
        /*0054*/ 	.byte	0x00, 0xf5, 0x21, 0x00


	//----- nvinfo : EIATTR_KPARAM_INFO
	.align		4
.L_17:
        /*0058*/ 	.byte	0x04, 0x17
        /*005a*/ 	.short	(.L_19 - .L_18)
.L_18:
        /*005c*/ 	.word	0x00000000
        /*0060*/ 	.short	0x0000
        /*0062*/ 	.short	0x0000
        /*0064*/ 	.byte	0x00, 0xf5, 0x21, 0x00


	//----- nvinfo : EIATTR_SPARSE_MMA_MASK
	.align		4
.L_19:
        /*0068*/ 	.byte	0x03, 0x50
        /*006a*/ 	.short	0x0000


	//----- nvinfo : EIATTR_MAXREG_COUNT
	.align		4
        /*006c*/ 	.byte	0x03, 0x1b
        /*006e*/ 	.short	0x00ff


	//----- nvinfo : EIATTR_MERCURY_ISA_VERSION
	.align		4
        /*0070*/ 	.byte	0x03, 0x5f
        /*0072*/ 	.short	0x0101


	//----- nvinfo : EIATTR_VRC_CTA_INIT_COUNT
	.align		4
        /*0074*/ 	.byte	0x02, 0x4a
	.zero		1
	.zero		1


	//----- nvinfo : EIATTR_EXIT_INSTR_OFFSETS
	.align		4
        /*0078*/ 	.byte	0x04, 0x1c
        /*007a*/ 	.short	(.L_21 - .L_20)


	//   ....[0]....
.L_20:
        /*007c*/ 	.word	0x000000c0


	//   ....[1]....
        /*0080*/ 	.word	0x000008e0


	//----- nvinfo : EIATTR_CBANK_PARAM_SIZE
	.align		4
.L_21:
        /*0084*/ 	.byte	0x03, 0x19
        /*0086*/ 	.short	0x0024


	//----- nvinfo : EIATTR_PARAM_CBANK
	.align		4
        /*0088*/ 	.byte	0x04, 0x0a
        /*008a*/ 	.short	(.L_23 - .L_22)
	.align		4
.L_22:
        /*008c*/ 	.word	index@(.nv.constant0._Z15MatrixMulKernelPfS_S_iii)
        /*0090*/ 	.short	0x0380
        /*0092*/ 	.short	0x0024


	//----- nvinfo : EIATTR_SW_WAR
	.align		4
.L_23:
        /*0094*/ 	.byte	0x04, 0x36
        /*0096*/ 	.short	(.L_25 - .L_24)
.L_24:
        /*0098*/ 	.word	0x00000008
.L_25:


//--------------------- .nv.callgraph             --------------------------
	.section	.nv.callgraph,"",@"SHT_CUDA_CALLGRAPH"
	.align	4
	.sectionentsize	8
	.align		4
        /*0000*/ 	.word	0x00000000
	.align		4
        /*0004*/ 	.word	0xffffffff
	.align		4
        /*0008*/ 	.word	0x00000000
	.align		4
        /*000c*/ 	.word	0xfffffffe
	.align		4
        /*0010*/ 	.word	0x00000000
	.align		4
        /*0014*/ 	.word	0xfffffffd
	.align		4
        /*0018*/ 	.word	0x00000000
	.align		4
        /*001c*/ 	.word	0xfffffffc


//--------------------- .text._Z15MatrixMulKernelPfS_S_iii --------------------------
	.section	.text._Z15MatrixMulKernelPfS_S_iii,"ax",@progbits
	.align	128
        .global         _Z15MatrixMulKernelPfS_S_iii
        .type           _Z15MatrixMulKernelPfS_S_iii,@function
        .size           _Z15MatrixMulKernelPfS_S_iii,(.L_x_5 - _Z15MatrixMulKernelPfS_S_iii)
        .other          _Z15MatrixMulKernelPfS_S_iii,@"STO_CUDA_ENTRY STV_DEFAULT"
_Z15MatrixMulKernelPfS_S_iii:
.text._Z15MatrixMulKernelPfS_S_iii:
[----:B------:R-:W-:Y:S01]  /*0000*/  LDC R1, c[0x0][0x37c] ;  /* 0x0000df00ff017b82 */ /* 0x000fe20000000800 */
[----:B------:R-:W0:Y:S07]  /*0010*/  S2R R5, SR_TID.X ;  /* 0x0000000000057919 */ /* 0x000e2e0000002100 */
[----:B------:R-:W1:Y:S01]  /*0020*/  LDC R19, c[0x0][0x364] ;  /* 0x0000d900ff137b82 */ /* 0x000e620000000800 */
[----:B------:R-:W1:Y:S07]  /*0030*/  S2R R4, SR_TID.Y ;  /* 0x0000000000047919 */ /* 0x000e6e0000002200 */
[----:B------:R-:W0:Y:S08]  /*0040*/  S2UR UR5, SR_CTAID.X ;  /* 0x00000000000579c3 */ /* 0x000e300000002500 */
[----:B------:R-:W0:Y:S08]  /*0050*/  LDC R0, c[0x0][0x360] ;  /* 0x0000d800ff007b82 */ /* 0x000e300000000800 */
[----:B------:R-:W1:Y:S08]  /*0060*/  S2UR UR4, SR_CTAID.Y ;  /* 0x00000000000479c3 */ /* 0x000e700000002600 */
[----:B------:R-:W2:Y:S01]  /*0070*/  LDC.64 R2, c[0x0][0x398] ;  /* 0x0000e600ff027b82 */ /* 0x000ea20000000a00 */
[----:B0-----:R-:W-:-:S02]  /*0080*/  IMAD R0, R0, UR5, R5 ;  /* 0x0000000500007c24 */ /* 0x001fc4000f8e0205 */
[----:B-1----:R-:W-:-:S03]  /*0090*/  IMAD R19, R19, UR4, R4 ;  /* 0x0000000413137c24 */ /* 0x002fc6000f8e0204 */
[----:B--2---:R-:W-:-:S04]  /*00a0*/  ISETP.GE.AND P0, PT, R0, R3, PT ;  /* 0x000000030000720c */ /* 0x004fc80003f06270 */
[----:B------:R-:W-:-:S13]  /*00b0*/  ISETP.GE.OR P0, PT, R19, R2, P0 ;  /* 0x000000021300720c */ /* 0x000fda0000706670 */
[----:B------:R-:W-:Y:S05]  /*00c0*/  @P0 EXIT ;  /* 0x000000000000094d */ /* 0x000fea0003800000 */
[----:B------:R-:W0:Y:S01]  /*00d0*/  LDC R2, c[0x0][0x3a0] ;  /* 0x0000e800ff027b82 */ /* 0x000e220000000800 */
[----:B------:R-:W1:Y:S01]  /*00e0*/  LDCU.64 UR4, c[0x0][0x358] ;  /* 0x00006b00ff0477ac */ /* 0x000e620008000a00 */
[----:B------:R-:W-:Y:S01]  /*00f0*/  HFMA2 R24, -RZ, RZ, 0, 0 ;  /* 0x00000000ff187431 */ /* 0x000fe200000001ff */
[----:B0-----:R-:W-:-:S13]  /*0100*/  ISETP.GE.AND P0, PT, R2, 0x1, PT ;  /* 0x000000010200780c */ /* 0x001fda0003f06270 */
[----:B-1----:R-:W-:Y:S05]  /*0110*/  @!P0 BRA `(.L_x_0) ;  /* 0x0000000400e08947 */ /* 0x002fea0003800000 */
[C---:B------:R-:W-:Y:S01]  /*0120*/  ISETP.GE.U32.AND P1, PT, R2.reuse, 0x8, PT ;  /* 0x000000080200780c */ /* 0x040fe20003f26070 */
[----:B------:R-:W-:Y:S01]  /*0130*/  IMAD R20, R19, R2, RZ ;  /* 0x0000000213147224 */ /* 0x000fe200078e02ff */
[----:B------:R-:W-:Y:S02]  /*0140*/  LOP3.LUT R27, R2, 0x7, RZ, 0xc0, !PT ;  /* 0x00000007021b7812 */ /* 0x000fe400078ec0ff */
[----:B------:R-:W-:Y:S02]  /*0150*/  MOV R24, RZ ;  /* 0x000000ff00187202 */ /* 0x000fe40000000f00 */
[----:B------:R-:W-:Y:S02]  /*0160*/  ISETP.NE.AND P0, PT, R27, RZ, PT ;  /* 0x000000ff1b00720c */ /* 0x000fe40003f05270 */
[----:B------:R-:W-:-:S05]  /*0170*/  MOV R21, RZ ;  /* 0x000000ff00157202 */ /* 0x000fca0000000f00 */
[----:B------:R-:W-:Y:S06]  /*0180*/  @!P1 BRA `(.L_x_1) ;  /* 0x0000000000c49947 */ /* 0x000fec0003800000 */
[----:B------:R-:W0:Y:S01]  /*0190*/  LDC.64 R4, c[0x0][0x380] ;  /* 0x0000e000ff047b82 */ /* 0x000e220000000a00 */
[----:B------:R-:W-:Y:S02]  /*01a0*/  LOP3.LUT R21, R2, 0x7ffffff8, RZ, 0xc0, !PT ;  /* 0x7ffffff802157812 */ /* 0x000fe400078ec0ff */
[----:B------:R-:W-:Y:S02]  /*01b0*/  MOV R24, RZ ;  /* 0x000000ff00187202 */ /* 0x000fe40000000f00 */
[----:B------:R-:W-:Y:S02]  /*01c0*/  MOV R18, R0 ;  /* 0x0000000000127202 */ /* 0x000fe40000000f00 */
[----:B------:R-:W-:Y:S01]  /*01d0*/  IADD3 R22, PT, PT, -R21, RZ, RZ ;  /* 0x000000ff15167210 */ /* 0x000fe20007ffe1ff */
[----:B0-----:R-:W-:-:S03]  /*01e0*/  IMAD.WIDE.U32 R4, R20, 0x4, R4 ;  /* 0x0000000414047825 */ /* 0x001fc600078e0004 */
[----:B------:R-:W-:-:S04]  /*01f0*/  IADD3 R6, P1, PT, R4, 0x10, RZ ;  /* 0x0000001004067810 */ /* 0x000fc80007f3e0ff */
[----:B------:R-:W-:-:S09]  /*0200*/  IADD3.X R7, PT, PT, RZ, R5, RZ, P1, !PT ;  /* 0x00000005ff077210 */ /* 0x000fd20000ffe4ff */
.L_x_2:
[----:B------:R-:W0:Y:S01]  /*0210*/  LDC.64 R16, c[0x0][0x388] ;  /* 0x0000e200ff107b82 */ /* 0x000e220000000a00 */
[----:B------:R-:W-:Y:S02]  /*0220*/  MOV R4, R6 ;  /* 0x0000000600047202 */ /* 0x000fe40000000f00 */
[----:B------:R-:W-:-:S05]  /*0230*/  MOV R5, R7 ;  /* 0x0000000700057202 */ /* 0x000fca0000000f00 */
[----:B------:R-:W2:Y:S04]  /*0240*/  LDG.E R25, desc[UR4][R4.64+-0x10] ;  /* 0xfffff00404197981 */ /* 0x000ea8000c1e1900 */
[----:B------:R-:W3:Y:S04]  /*0250*/  LDG.E R23, desc[UR4][R4.64+-0xc] ;  /* 0xfffff40404177981 */ /* 0x000ee8000c1e1900 */
[----:B------:R-:W4:Y:S04]  /*0260*/  LDG.E R29, desc[UR4][R4.64+-0x8] ;  /* 0xfffff804041d7981 */ /* 0x000f28000c1e1900 */
[----:B------:R-:W5:Y:S01]  /*0270*/  LDG.E R28, desc[UR4][R4.64+-0x4] ;  /* 0xfffffc04041c7981 */ /* 0x000f62000c1e1900 */
[----:B0-----:R-:W-:-:S05]  /*0280*/  IMAD.WIDE R16, R18, 0x4, R16 ;  /* 0x0000000412107825 */ /* 0x001fca00078e0210 */
[----:B------:R0:W2:Y:S01]  /*0290*/  LDG.E R26, desc[UR4][R16.64] ;  /* 0x00000004101a7981 */ /* 0x0000a2000c1e1900 */
[----:B------:R-:W-:-:S04]  /*02a0*/  IMAD.WIDE R14, R3, 0x4, R16 ;  /* 0x00000004030e7825 */ /* 0x000fc800078e0210 */
[C---:B------:R-:W-:Y:S02]  /*02b0*/  IMAD.WIDE R6, R3.reuse, 0x4, R14 ;  /* 0x0000000403067825 */ /* 0x040fe400078e020e */
[----:B------:R-:W3:Y:S02]  /*02c0*/  LDG.E R14, desc[UR4][R14.64] ;  /* 0x000000040e0e7981 */ /* 0x000ee4000c1e1900 */
[C---:B------:R-:W-:Y:S02]  /*02d0*/  IMAD.WIDE R10, R3.reuse, 0x4, R6 ;  /* 0x00000004030a7825 */ /* 0x040fe400078e0206 */
[----:B------:R-:W4:Y:S02]  /*02e0*/  LDG.E R6, desc[UR4][R6.64] ;  /* 0x0000000406067981 */ /* 0x000f24000c1e1900 */
[C---:B------:R-:W-:Y:S02]  /*02f0*/  IMAD.WIDE R8, R3.reuse, 0x4, R10 ;  /* 0x0000000403087825 */ /* 0x040fe400078e020a */
[----:B------:R-:W5:Y:S02]  /*0300*/  LDG.E R10, desc[UR4][R10.64] ;  /* 0x000000040a0a7981 */ /* 0x000f64000c1e1900 */
[----:B------:R-:W-:-:S02]  /*0310*/  IMAD.WIDE R12, R3, 0x4, R8 ;  /* 0x00000004030c7825 */ /* 0x000fc400078e0208 */
[----:B------:R-:W5:Y:S04]  /*0320*/  LDG.E R7, desc[UR4][R4.64] ;  /* 0x0000000404077981 */ /* 0x000f68000c1e1900 */
[----:B------:R-:W5:Y:S01]  /*0330*/  LDG.E R8, desc[UR4][R8.64] ;  /* 0x0000000408087981 */ /* 0x000f62000c1e1900 */
[----:B0-----:R-:W-:-:S03]  /*0340*/  IMAD.WIDE R16, R3, 0x4, R12 ;  /* 0x0000000403107825 */ /* 0x001fc600078e020c */
[----:B------:R-:W5:Y:S04]  /*0350*/  LDG.E R12, desc[UR4][R12.64] ;  /* 0x000000040c0c7981 */ /* 0x000f68000c1e1900 */
[----:B------:R-:W5:Y:S04]  /*0360*/  LDG.E R15, desc[UR4][R16.64] ;  /* 0x00000004100f7981 */ /* 0x000f68000c1e1900 */
[----:B------:R-:W5:Y:S04]  /*0370*/  LDG.E R9, desc[UR4][R4.64+0x4] ;  /* 0x0000040404097981 */ /* 0x000f68000c1e1900 */
[----:B------:R-:W5:Y:S01]  /*0380*/  LDG.E R11, desc[UR4][R4.64+0xc] ;  /* 0x00000c04040b7981 */ /* 0x000f62000c1e1900 */
[----:B--2---:R-:W-:Y:S01]  /*0390*/  FFMA R26, R25, R26, R24 ;  /* 0x0000001a191a7223 */ /* 0x004fe20000000018 */
[----:B------:R-:W-:-:S02]  /*03a0*/  IMAD.WIDE R24, R3, 0x4, R16 ;  /* 0x0000000403187825 */ /* 0x000fc400078e0210 */
[----:B------:R-:W2:Y:S04]  /*03b0*/  LDG.E R16, desc[UR4][R4.64+0x8] ;  /* 0x0000080404107981 */ /* 0x000ea8000c1e1900 */
[----:B------:R-:W2:Y:S01]  /*03c0*/  LDG.E R24, desc[UR4][R24.64] ;  /* 0x0000000418187981 */ /* 0x000ea2000c1e1900 */
[----:B---3--:R-:W-:Y:S01]  /*03d0*/  FFMA R14, R23, R14, R26 ;  /* 0x0000000e170e7223 */ /* 0x008fe2000000001a */
[----:B------:R-:W-:-:S03]  /*03e0*/  IADD3 R22, PT, PT, R22, 0x8, RZ ;  /* 0x0000000816167810 */ /* 0x000fc60007ffe0ff */
[----:B----4-:R-:W-:Y:S01]  /*03f0*/  FFMA R29, R29, R6, R14 ;  /* 0x000000061d1d7223 */ /* 0x010fe2000000000e */
[----:B------:R-:W-:-:S03]  /*0400*/  ISETP.NE.AND P1, PT, R22, RZ, PT ;  /* 0x000000ff1600720c */ /* 0x000fc60003f25270 */
[----:B-----5:R-:W-:Y:S01]  /*0410*/  FFMA R10, R28, R10, R29 ;  /* 0x0000000a1c0a7223 */ /* 0x020fe2000000001d */
[----:B------:R-:W-:-:S03]  /*0420*/  IADD3 R6, P2, PT, R4, 0x20, RZ ;  /* 0x0000002004067810 */ /* 0x000fc60007f5e0ff */
[----:B------:R-:W-:Y:S01]  /*0430*/  FFMA R8, R7, R8, R10 ;  /* 0x0000000807087223 */ /* 0x000fe2000000000a */
[----:B------:R-:W-:Y:S02]  /*0440*/  IADD3.X R7, PT, PT, RZ, R5, RZ, P2, !PT ;  /* 0x00000005ff077210 */ /* 0x000fe400017fe4ff */
[----:B------:R-:W-:Y:S01]  /*0450*/  LEA R18, R3, R18, 0x3 ;  /* 0x0000001203127211 */ /* 0x000fe200078e18ff */
[----:B------:R-:W-:-:S04]  /*0460*/  FFMA R9, R9, R12, R8 ;  /* 0x0000000c09097223 */ /* 0x000fc80000000008 */
[----:B--2---:R-:W-:-:S04]  /*0470*/  FFMA R16, R16, R15, R9 ;  /* 0x0000000f10107223 */ /* 0x004fc80000000009 */
[----:B------:R-:W-:Y:S01]  /*0480*/  FFMA R24, R11, R24, R16 ;  /* 0x000000180b187223 */ /* 0x000fe20000000010 */
[----:B------:R-:W-:Y:S06]  /*0490*/  @P1 BRA `(.L_x_2) ;  /* 0xfffffffc005c1947 */ /* 0x000fec000383ffff */
.L_x_1:
[----:B------:R-:W-:Y:S05]  /*04a0*/  @!P0 BRA `(.L_x_0) ;  /* 0x0000000000fc8947 */ /* 0x000fea0003800000 */
[----:B------:R-:W-:Y:S02]  /*04b0*/  ISETP.GE.U32.AND P1, PT, R27, 0x4, PT ;  /* 0x000000041b00780c */ /* 0x000fe40003f26070 */
[----:B------:R-:W-:-:S04]  /*04c0*/  LOP3.LUT R16, R2, 0x3, RZ, 0xc0, !PT ;  /* 0x0000000302107812 */ /* 0x000fc800078ec0ff */
[----:B------:R-:W-:-:S07]  /*04d0*/  ISETP.NE.AND P0, PT, R16, RZ, PT ;  /* 0x000000ff1000720c */ /* 0x000fce0003f05270 */
[----:B------:R-:W-:Y:S06]  /*04e0*/  @!P1 BRA `(.L_x_3) ;  /* 0x00000000006c9947 */ /* 0x000fec0003800000 */
[----:B------:R-:W0:Y:S01]  /*04f0*/  LDC.64 R6, c[0x0][0x388] ;  /* 0x0000e200ff067b82 */ /* 0x000e220000000a00 */
[----:B------:R-:W1:Y:S01]  /*0500*/  LDCU.64 UR6, c[0x0][0x380] ;  /* 0x00007000ff0677ac */ /* 0x000e620008000a00 */
[----:B------:R-:W-:Y:S01]  /*0510*/  IMAD R9, R21, R3, R0 ;  /* 0x0000000315097224 */ /* 0x000fe200078e0200 */
[CC--:B------:R-:W-:Y:S02]  /*0520*/  IADD3 R5, PT, PT, R20.reuse, R21.reuse, RZ ;  /* 0x0000001514057210 */ /* 0x0c0fe40007ffe0ff */
[----:B------:R-:W-:-:S03]  /*0530*/  IADD3 R10, P1, PT, R20, R21, RZ ;  /* 0x00000015140a7210 */ /* 0x000fc60007f3e0ff */
[----:B------:R-:W2:Y:S01]  /*0540*/  LDC.64 R14, c[0x0][0x380] ;  /* 0x0000e000ff0e7b82 */ /* 0x000ea20000000a00 */
[----:B0-----:R-:W-:-:S04]  /*0550*/  IMAD.WIDE R6, R9, 0x4, R6 ;  /* 0x0000000409067825 */ /* 0x001fc800078e0206 */
[----:B------:R-:W-:Y:S02]  /*0560*/  IMAD.WIDE R8, R3, 0x4, R6 ;  /* 0x0000000403087825 */ /* 0x000fe400078e0206 */
[----:B------:R-:W3:Y:S02]  /*0570*/  LDG.E R6, desc[UR4][R6.64] ;  /* 0x0000000406067981 */ /* 0x000ee4000c1e1900 */
[----:B--2---:R-:W-:Y:S01]  /*0580*/  IMAD.WIDE.U32 R14, R5, 0x4, R14 ;  /* 0x00000004050e7825 */ /* 0x004fe200078e000e */
[----:B------:R-:W-:Y:S02]  /*0590*/  IADD3.X R5, PT, PT, RZ, RZ, RZ, P1, !PT ;  /* 0x000000ffff057210 */ /* 0x000fe40000ffe4ff */
[----:B-1----:R-:W-:-:S03]  /*05a0*/  LEA R4, P1, R10, UR6, 0x2 ;  /* 0x000000060a047c11 */ /* 0x002fc6000f8210ff */
[----:B------:R-:W3:Y:S01]  /*05b0*/  LDG.E R15, desc[UR4][R14.64] ;  /* 0x000000040e0f7981 */ /* 0x000ee2000c1e1900 */
[----:B------:R-:W-:Y:S01]  /*05c0*/  LEA.HI.X R5, R10, UR7, R5, 0x2, P1 ;  /* 0x000000070a057c11 */ /* 0x000fe200088f1405 */
[C---:B------:R-:W-:Y:S02]  /*05d0*/  IMAD.WIDE R10, R3.reuse, 0x4, R8 ;  /* 0x00000004030a7825 */ /* 0x040fe400078e0208 */
[----:B------:R-:W2:Y:S04]  /*05e0*/  LDG.E R8, desc[UR4][R8.64] ;  /* 0x0000000408087981 */ /* 0x000ea8000c1e1900 */
[----:B------:R-:W2:Y:S01]  /*05f0*/  LDG.E R17, desc[UR4][R4.64+0x4] ;  /* 0x0000040404117981 */ /* 0x000ea2000c1e1900 */
[----:B------:R-:W-:-:S03]  /*0600*/  IMAD.WIDE R12, R3, 0x4, R10 ;  /* 0x00000004030c7825 */ /* 0x000fc600078e020a */
[----:B------:R-:W4:Y:S04]  /*0610*/  LDG.E R22, desc[UR4][R10.64] ;  /* 0x000000040a167981 */ /* 0x000f28000c1e1900 */
[----:B------:R-:W4:Y:S04]  /*0620*/  LDG.E R18, desc[UR4][R4.64+0x8] ;  /* 0x0000080404127981 */ /* 0x000f28000c1e1900 */
[----:B------:R-:W5:Y:S04]  /*0630*/  LDG.E R26, desc[UR4][R4.64+0xc] ;  /* 0x00000c04041a7981 */ /* 0x000f68000c1e1900 */
[----:B------:R-:W5:Y:S01]  /*0640*/  LDG.E R12, desc[UR4][R12.64] ;  /* 0x000000040c0c7981 */ /* 0x000f62000c1e1900 */
[----:B------:R-:W-:Y:S01]  /*0650*/  IADD3 R21, PT, PT, R21, 0x4, RZ ;  /* 0x0000000415157810 */ /* 0x000fe20007ffe0ff */
[----:B---3--:R-:W-:-:S04]  /*0660*/  FFMA R24, R15, R6, R24 ;  /* 0x000000060f187223 */ /* 0x008fc80000000018 */
[----:B--2---:R-:W-:-:S04]  /*0670*/  FFMA R17, R17, R8, R24 ;  /* 0x0000000811117223 */ /* 0x004fc80000000018 */
[----:B----4-:R-:W-:-:S04]  /*0680*/  FFMA R17, R18, R22, R17 ;  /* 0x0000001612117223 */ /* 0x010fc80000000011 */
[----:B-----5:R-:W-:-:S07]  /*0690*/  FFMA R24, R26, R12, R17 ;  /* 0x0000000c1a187223 */ /* 0x020fce0000000011 */
.L_x_3:
[----:B------:R-:W-:Y:S05]  /*06a0*/  @!P0 BRA `(.L_x_0) ;  /* 0x00000000007c8947 */ /* 0x000fea0003800000 */
[----:B------:R-:W-:Y:S01]  /*06b0*/  ISETP.NE.AND P1, PT, R16, 0x1, PT ;  /* 0x000000011000780c */ /* 0x000fe20003f25270 */
[----:B------:R-:W0:Y:S01]  /*06c0*/  LDC.64 R12, c[0x0][0x380] ;  /* 0x0000e000ff0c7b82 */ /* 0x000e220000000a00 */
[----:B------:R-:W-:-:S04]  /*06d0*/  LOP3.LUT R2, R2, 0x1, RZ, 0xc0, !PT ;  /* 0x0000000102027812 */ /* 0x000fc800078ec0ff */
[----:B------:R-:W-:-:S03]  /*06e0*/  ISETP.NE.U32.AND P0, PT, R2, 0x1, PT ;  /* 0x000000010200780c */ /* 0x000fc60003f05070 */
[----:B------:R-:W1:Y:S04]  /*06f0*/  LDC.64 R10, c[0x0][0x388] ;  /* 0x0000e200ff0a7b82 */ /* 0x000e680000000a00 */
[CC--:B------:R-:W-:Y:S02]  /*0700*/  @P1 IADD3 R15, PT, PT, R20.reuse, R21.reuse, RZ ;  /* 0x00000015140f1210 */ /* 0x0c0fe40007ffe0ff */
[----:B------:R-:W-:Y:S02]  /*0710*/  @P1 IADD3 R2, P2, PT, R20, R21, RZ ;  /* 0x0000001514021210 */ /* 0x000fe40007f5e0ff */
[----:B------:R-:W2:Y:S02]  /*0720*/  @P1 LDC.64 R4, c[0x0][0x380] ;  /* 0x0000e000ff041b82 */ /* 0x000ea40000000a00 */
[----:B------:R-:W-:-:S06]  /*0730*/  @P1 IADD3.X R14, PT, PT, RZ, RZ, RZ, P2, !PT ;  /* 0x000000ffff0e1210 */ /* 0x000fcc00017fe4ff */
[----:B------:R-:W3:Y:S01]  /*0740*/  LDC.64 R6, c[0x0][0x380] ;  /* 0x0000e000ff067b82 */ /* 0x000ee20000000a00 */
[----:B0-----:R-:W-:-:S04]  /*0750*/  @P1 IMAD.WIDE.U32 R12, R15, 0x4, R12 ;  /* 0x000000040f0c1825 */ /* 0x001fc800078e000c */
[C---:B------:R-:W-:Y:S01]  /*0760*/  @P1 IMAD R15, R21.reuse, R3, R0 ;  /* 0x00000003150f1224 */ /* 0x040fe200078e0200 */
[----:B------:R-:W-:Y:S01]  /*0770*/  @P1 IADD3 R21, PT, PT, R21, 0x2, RZ ;  /* 0x0000000215151810 */ /* 0x000fe20007ffe0ff */
[----:B------:R-:W4:Y:S01]  /*0780*/  @P1 LDG.E R13, desc[UR4][R12.64] ;  /* 0x000000040c0d1981 */ /* 0x000f22000c1e1900 */
[----:B------:R-:W0:Y:S01]  /*0790*/  LDC.64 R8, c[0x0][0x388] ;  /* 0x0000e200ff087b82 */ /* 0x000e220000000a00 */
[----:B-1----:R-:W-:Y:S01]  /*07a0*/  @P1 IMAD.WIDE R10, R15, 0x4, R10 ;  /* 0x000000040f0a1825 */ /* 0x002fe200078e020a */
[----:B------:R-:W-:Y:S02]  /*07b0*/  @!P0 IADD3 R17, PT, PT, R20, R21, RZ ;  /* 0x0000001514118210 */ /* 0x000fe40007ffe0ff */
[----:B--2---:R-:W-:Y:S01]  /*07c0*/  @P1 LEA R4, P2, R2, R4, 0x2 ;  /* 0x0000000402041211 */ /* 0x004fe200078410ff */
[----:B------:R-:W-:-:S03]  /*07d0*/  @!P0 IMAD R21, R21, R3, R0 ;  /* 0x0000000315158224 */ /* 0x000fc600078e0200 */
[----:B------:R-:W-:Y:S01]  /*07e0*/  @P1 LEA.HI.X R5, R2, R5, R14, 0x2, P2 ;  /* 0x0000000502051211 */ /* 0x000fe200010f140e */
[----:B------:R-:W-:Y:S01]  /*07f0*/  @P1 IMAD.WIDE R14, R3, 0x4, R10 ;  /* 0x00000004030e1825 */ /* 0x000fe200078e020a */
[----:B------:R-:W4:Y:S03]  /*0800*/  @P1 LDG.E R2, desc[UR4][R10.64] ;  /* 0x000000040a021981 */ /* 0x000f26000c1e1900 */
[----:B---3--:R-:W-:Y:S01]  /*0810*/  @!P0 IMAD.WIDE.U32 R6, R17, 0x4, R6 ;  /* 0x0000000411068825 */ /* 0x008fe200078e0006 */
[----:B------:R-:W2:Y:S04]  /*0820*/  @P1 LDG.E R5, desc[UR4][R4.64+0x4] ;  /* 0x0000040404051981 */ /* 0x000ea8000c1e1900 */
[----:B------:R-:W2:Y:S01]  /*0830*/  @P1 LDG.E R14, desc[UR4][R14.64] ;  /* 0x000000040e0e1981 */ /* 0x000ea2000c1e1900 */
[----:B0-----:R-:W-:-:S03]  /*0840*/  @!P0 IMAD.WIDE R8, R21, 0x4, R8 ;  /* 0x0000000415088825 */ /* 0x001fc600078e0208 */
[----:B------:R-:W3:Y:S04]  /*0850*/  @!P0 LDG.E R7, desc[UR4][R6.64] ;  /* 0x0000000406078981 */ /* 0x000ee8000c1e1900 */
[----:B------:R-:W3:Y:S01]  /*0860*/  @!P0 LDG.E R8, desc[UR4][R8.64] ;  /* 0x0000000408088981 */ /* 0x000ee2000c1e1900 */
[----:B----4-:R-:W-:-:S04]  /*0870*/  @P1 FFMA R2, R13, R2, R24 ;  /* 0x000000020d021223 */ /* 0x010fc80000000018 */
[----:B--2---:R-:W-:-:S04]  /*0880*/  @P1 FFMA R24, R5, R14, R2 ;  /* 0x0000000e05181223 */ /* 0x004fc80000000002 */
[----:B---3--:R-:W-:-:S07]  /*0890*/  @!P0 FFMA R24, R7, R8, R24 ;  /* 0x0000000807188223 */ /* 0x008fce0000000018 */
.L_x_0:
[----:B------:R-:W0:Y:S01]  /*08a0*/  LDC.64 R4, c[0x0][0x390] ;  /* 0x0000e400ff047b82 */ /* 0x000e220000000a00 */
[----:B------:R-:W-:-:S04]  /*08b0*/  IMAD R3, R19, R3, R0 ;  /* 0x0000000313037224 */ /* 0x000fc800078e0200 */
[----:B0-----:R-:W-:-:S05]  /*08c0*/  IMAD.WIDE R2, R3, 0x4, R4 ;  /* 0x0000000403027825 */ /* 0x001fca00078e0204 */
[----:B------:R-:W-:Y:S01]  /*08d0*/  STG.E desc[UR4][R2.64], R24 ;  /* 0x0000001802007986 */ /* 0x000fe2000c101904 */
[----:B------:R-:W-:Y:S05]  /*08e0*/  EXIT ;  /* 0x000000000000794d */ /* 0x000fea0003800000 */
.L_x_4:
[----:B------:R-:W-:-:S00]  /*08f0*/  BRA `(.L_x_4) ;  /* 0xfffffffc00fc7947 */ /* 0x000fc0000383ffff */
[----:B------:R-:W-:-:S00]  /*0900*/  NOP ;  /* 0x0000000000007918 */ /* 0x000fc00000000000 */
[----:B------:R-:W-:-:S00]  /*0910*/  NOP ;  /* 0x0000000000007918 */ /* 0x000fc00000000000 */
[----:B------:R-:W-:-:S00]  /*0920*/  NOP ;  /* 0x0000000000007918 */ /* 0x000fc00000000000 */
[----:B------:R-:W-:-:S00]  /*0930*/  NOP ;  /* 0x0000000000007918 */ /* 0x000fc00000000000 */
[----:B------:R-:W-:-:S00]  /*0940*/  NOP ;  /* 0x0000000000007918 */ /* 0x000fc00000000000 */
[----:B------:R-:W-:-:S00]  /*0950*/  NOP ;  /* 0x0000000000007918 */ /* 0x000fc00000000000 */
[----:B------:R-:W-:-:S00]  /*0960*/  NOP ;  /* 0x0000000000007918 */ /* 0x000fc00000000000 */
[----:B------:R-:W-:-:S00]  /*0970*/  NOP ;  /* 0x0000000000007918 */ /* 0x000fc00000000000 */
.L_x_5:


//--------------------- .nv.shared.reserved.0     --------------------------
	.section	.nv.shared.reserved.0,"aw",@nobits
	.weak		__nv_reservedSMEM_offset_0_alias
	.size		__nv_reservedSMEM_offset_0_alias, 0, 64
	.other		__nv_reservedSMEM_offset_0_alias,@"STO_CUDA_RESERVED_SHARED STV_DEFAULT"
__nv_reservedSMEM_offset_0_alias:
	.zero		0
	.zero		64


//--------------------- .nv.constant0._Z15MatrixMulKernelPfS_S_iii --------------------------
	.section	.nv.constant0._Z15MatrixMulKernelPfS_S_iii,"a",@progbits
	.sectionflags	@""
	.align	4
.nv.constant0._Z15MatrixMulKernelPfS_S_iii:
	.zero		932


//--------------------- SYMBOLS --------------------------

	.type		.nv.reservedSmem.offset0,@object
	.size		.nv.reservedSmem.offset0,0x4
